	.headerflags	@"EF_CUDA_TEXMODE_UNIFIED EF_CUDA_64BIT_ADDRESS EF_CUDA_ACCELERATORS EF_CUDA_SM90 EF_CUDA_VIRTUAL_SM(EF_CUDA_SM90)"
	.elftype	@"ET_EXEC"


//--------------------- .nv.info                  --------------------------
	.section	.nv.info,"",@"SHT_CUDA_INFO"
	.align	4


	//----- nvinfo : EIATTR_REGCOUNT
	.align		4
        /*0000*/ 	.byte	0x04, 0x2f
        /*0002*/ 	.short	(.L_1 - .L_0)
	.align		4
.L_0:
        /*0004*/ 	.word	index@(triton_poi_fused_convolution_2)
        /*0008*/ 	.word	0x0000000c


	//----- nvinfo : EIATTR_MIN_STACK_SIZE
	.align		4
.L_1:
        /*000c*/ 	.byte	0x04, 0x12
        /*000e*/ 	.short	(.L_3 - .L_2)
	.align		4
.L_2:
        /*0010*/ 	.word	index@(triton_poi_fused_convolution_2)
        /*0014*/ 	.word	0x00000000


	//----- nvinfo : EIATTR_FRAME_SIZE
	.align		4
.L_3:
        /*0018*/ 	.byte	0x04, 0x11
        /*001a*/ 	.short	(.L_5 - .L_4)
	.align		4
.L_4:
        /*001c*/ 	.word	index@(triton_poi_fused_convolution_2)
        /*0020*/ 	.word	0x00000000


	//----- nvinfo : EIATTR_MIN_STACK_SIZE
	.align		4
.L_5:
        /*0024*/ 	.byte	0x04, 0x12
        /*0026*/ 	.short	(.L_7 - .L_6)
	.align		4
.L_6:
        /*0028*/ 	.word	index@(triton_poi_fused_convolution_2)
        /*002c*/ 	.word	0x00000000
.L_7:


//--------------------- .nv.info.triton_poi_fused_convolution_2 --------------------------
	.section	.nv.info.triton_poi_fused_convolution_2,"",@"SHT_CUDA_INFO"
	.sectionflags	@""
	.align	4


	//----- nvinfo : EIATTR_CUDA_API_VERSION
	.align		4
        /*0000*/ 	.byte	0x04, 0x37
        /*0002*/ 	.short	(.L_9 - .L_8)
.L_8:
        /*0004*/ 	.word	0x0000007c


	//----- nvinfo : EIATTR_KPARAM_INFO
	.align		4
.L_9:
        /*0008*/ 	.byte	0x04, 0x17
        /*000a*/ 	.short	(.L_11 - .L_10)
.L_10:
        /*000c*/ 	.word	0x00000000
        /*0010*/ 	.short	0x0002
        /*0012*/ 	.short	0x0010
        /*0014*/ 	.byte	0x00, 0xf0, 0x11, 0x00


	//----- nvinfo : EIATTR_KPARAM_INFO
	.align		4
.L_11:
        /*0018*/ 	.byte	0x04, 0x17
        /*001a*/ 	.short	(.L_13 - .L_12)
.L_12:
        /*001c*/ 	.word	0x00000000
        /*0020*/ 	.short	0x0001
        /*0022*/ 	.short	0x0008
        /*0024*/ 	.byte	0x00, 0xf4, 0x21, 0x00


	//----- nvinfo : EIATTR_KPARAM_INFO
	.align		4
.L_13:
        /*0028*/ 	.byte	0x04, 0x17
        /*002a*/ 	.short	(.L_15 - .L_14)
.L_14:
        /*002c*/ 	.word	0x00000000
        /*0030*/ 	.short	0x0000
        /*0032*/ 	.short	0x0000
        /*0034*/ 	.byte	0x00, 0xf4, 0x21, 0x00


	//----- nvinfo : EIATTR_SPARSE_MMA_MASK
	.align		4
.L_15:
        /*0038*/ 	.byte	0x03, 0x50
        /*003a*/ 	.short	0x0000


	//----- nvinfo : EIATTR_MAXREG_COUNT
	.align		4
        /*003c*/ 	.byte	0x03, 0x1b
        /*003e*/ 	.short	0x00ff


	//----- nvinfo : EIATTR_EXIT_INSTR_OFFSETS
	.align		4
        /*0040*/ 	.byte	0x04, 0x1c
        /*0042*/ 	.short	(.L_17 - .L_16)


	//   ....[0]....
.L_16:
        /*0044*/ 	.word	0x00000160


	//   ....[1]....
        /*0048*/ 	.word	0x00000180


	//----- nvinfo : EIATTR_REQNTID
	.align		4
.L_17:
        /*004c*/ 	.byte	0x04, 0x10
        /*004e*/ 	.short	(.L_19 - .L_18)
.L_18:
        /*0050*/ 	.word	0x00000020
        /*0054*/ 	.word	0x00000001
        /*0058*/ 	.word	0x00000001


	//----- nvinfo : EIATTR_CBANK_PARAM_SIZE
	.align		4
.L_19:
        /*005c*/ 	.byte	0x03, 0x19
        /*005e*/ 	.short	0x0014


	//----- nvinfo : EIATTR_PARAM_CBANK
	.align		4
        /*0060*/ 	.byte	0x04, 0x0a
        /*0062*/ 	.short	(.L_21 - .L_20)
	.align		4
.L_20:
        /*0064*/ 	.word	index@(.nv.constant0.triton_poi_fused_convolution_2)
        /*0068*/ 	.short	0x0210
        /*006a*/ 	.short	0x0014


	//----- nvinfo : EIATTR_SW_WAR
	.align		4
.L_21:
        /*006c*/ 	.byte	0x04, 0x36
        /*006e*/ 	.short	(.L_23 - .L_22)
.L_22:
        /*0070*/ 	.word	0x00000008
.L_23:


//--------------------- .nv.callgraph             --------------------------
	.section	.nv.callgraph,"",@"SHT_CUDA_CALLGRAPH"
	.align	4
	.sectionentsize	8
	.align		4
        /*0000*/ 	.word	0x00000000
	.align		4
        /*0004*/ 	.word	0xffffffff
	.align		4
        /*0008*/ 	.word	0x00000000
	.align		4
        /*000c*/ 	.word	0xfffffffe
	.align		4
        /*0010*/ 	.word	0x00000000
	.align		4
        /*0014*/ 	.word	0xfffffffd
	.align		4
        /*0018*/ 	.word	0x00000000
	.align		4
        /*001c*/ 	.word	0xfffffffc


//--------------------- .text.triton_poi_fused_convolution_2 --------------------------
	.section	.text.triton_poi_fused_convolution_2,"ax",@progbits
	.align	128
        .global         triton_poi_fused_convolution_2
        .type           triton_poi_fused_convolution_2,@function
        .size           triton_poi_fused_convolution_2,(.L_x_1 - triton_poi_fused_convolution_2)
        .other          triton_poi_fused_convolution_2,@"STO_CUDA_ENTRY STV_DEFAULT"
triton_poi_fused_convolution_2:
.text.triton_poi_fused_convolution_2:
[----:B------:R-:W0:Y:S02]  /*0000*/  LDC R1, c[0x0][0x28] ;  /* 0x00000a00ff017b82 */ /* 0x000e240000000800 */
[----:B------:R-:W1:Y:S01]  /*0010*/  S2R R8, SR_TID.X ;  /* 0x0000000000087919 */ /* 0x000e620000002100 */
[----:B------:R-:W2:Y:S01]  /*0020*/  LDC.64 R4, c[0x0][0x218] ;  /* 0x00008600ff047b82 */ /* 0x000ea20000000a00 */
[----:B------:R-:W-:Y:S01]  /*0030*/  ULDC.64 UR4, c[0x0][0x208] ;  /* 0x0000820000047ab9 */ /* 0x000fe20000000a00 */
[----:B------:R-:W3:Y:S06]  /*0040*/  S2R R7, SR_CTAID.X ;  /* 0x0000000000077919 */ /* 0x000eec0000002500 */
[----:B------:R-:W4:Y:S01]  /*0050*/  LDC.64 R2, c[0x0][0x210] ;  /* 0x00008400ff027b82 */ /* 0x000f220000000a00 */
[----:B-1----:R-:W-:-:S02]  /*0060*/  LOP3.LUT R0, R8, 0x7, RZ, 0xc0, !PT ;  /* 0x0000000708007812 */ /* 0x002fc400078ec0ff */
[----:B---3--:R-:W-:-:S03]  /*0070*/  SHF.R.S32.HI R6, RZ, 0x1c, R7 ;  /* 0x0000001cff067819 */ /* 0x008fc60000011407 */
[----:B------:R-:W-:Y:S01]  /*0080*/  IMAD R7, R7, 0x8, R0 ;  /* 0x0000000807077824 */ /* 0x000fe200078e0200 */
[----:B------:R-:W-:-:S03]  /*0090*/  SGXT R0, R6, 0x1 ;  /* 0x000000010600781a */ /* 0x000fc60000000200 */
[C---:B----4-:R-:W-:Y:S01]  /*00a0*/  IMAD.WIDE R2, R7.reuse, 0x4, R2 ;  /* 0x0000000407027825 */ /* 0x050fe200078e0202 */
[----:B------:R-:W-:Y:S02]  /*00b0*/  ISETP.GE.AND P0, PT, R7, 0x8, PT ;  /* 0x000000080700780c */ /* 0x000fe40003f06270 */
[----:B------:R-:W-:-:S04]  /*00c0*/  LEA.HI R0, R0, R7, RZ, 0x2 ;  /* 0x0000000700007211 */ /* 0x000fc800078f10ff */
[----:B------:R-:W-:Y:S01]  /*00d0*/  SHF.R.S32.HI R9, RZ, 0x2, R0 ;  /* 0x00000002ff097819 */ /* 0x000fe20000011400 */
[----:B------:R-:W-:-:S04]  /*00e0*/  IMAD.MOV.U32 R0, RZ, RZ, RZ ;  /* 0x000000ffff007224 */ /* 0x000fc800078e00ff */
[----:B--2---:R-:W-:Y:S02]  /*00f0*/  IMAD.WIDE R4, R9, 0x4, R4 ;  /* 0x0000000409047825 */ /* 0x004fe400078e0204 */
[----:B------:R-:W2:Y:S02]  /*0100*/  @!P0 LDG.E R0, desc[UR4][R2.64] ;  /* 0x0000000402008981 */ /* 0x000ea4000c1e1900 */
[----:B------:R-:W-:-:S06]  /*0110*/  IMAD.MOV.U32 R9, RZ, RZ, RZ ;  /* 0x000000ffff097224 */ /* 0x000fcc00078e00ff */
[----:B------:R-:W2:Y:S01]  /*0120*/  @!P0 LDG.E.EL R9, desc[UR4][R4.64] ;  /* 0x0000000404098981 */ /* 0x000ea2000c2e1900 */
[----:B------:R-:W-:-:S04]  /*0130*/  LOP3.LUT P0, RZ, R8, 0x18, RZ, 0xc0, !PT ;  /* 0x0000001808ff7812 */ /* 0x000fc8000780c0ff */
[----:B------:R-:W-:Y:S01]  /*0140*/  ISETP.LT.AND P0, PT, R7, 0x8, !P0 ;  /* 0x000000080700780c */ /* 0x000fe20004701270 */
[----:B--2---:R-:W-:-:S12]  /*0150*/  FADD R9, R9, R0 ;  /* 0x0000000009097221 */ /* 0x004fd80000000000 */
[----:B------:R-:W-:Y:S05]  /*0160*/  @!P0 EXIT ;  /* 0x000000000000894d */ /* 0x000fea0003800000 */
[----:B------:R-:W-:Y:S01]  /*0170*/  STG.E desc[UR4][R2.64], R9 ;  /* 0x0000000902007986 */ /* 0x000fe2000c101904 */
[----:B------:R-:W-:Y:S05]  /*0180*/  EXIT ;  /* 0x000000000000794d */ /* 0x000fea0003800000 */
.L_x_0:
[----:B------:R-:W-:-:S00]  /*0190*/  BRA `(.L_x_0) ;  /* 0xfffffffc00fc7947 */ /* 0x000fc0000383ffff */
[----:B------:R-:W-:-:S00]  /*01a0*/  NOP ;  /* 0x0000000000007918 */ /* 0x000fc00000000000 */
        /* <DEDUP_REMOVED lines=13> */
.L_x_1:


//--------------------- .nv.constant0.triton_poi_fused_convolution_2 --------------------------
	.section	.nv.constant0.triton_poi_fused_convolution_2,"a",@progbits
	.sectionflags	@""
	.align	4
.nv.constant0.triton_poi_fused_convolution_2:
	.zero		548
